//
// Generated by NVIDIA NVVM Compiler
//
// Compiler Build ID: CL-36424714
// Cuda compilation tools, release 13.0, V13.0.88
// Based on NVVM 20.0.0
//

.version 9.0
.target sm_100
.address_size 64

	// .globl	_Z6matMulPPiS0_S0_i

.visible .entry _Z6matMulPPiS0_S0_i(
	.param .u64 .ptr .align 1 _Z6matMulPPiS0_S0_i_param_0,
	.param .u64 .ptr .align 1 _Z6matMulPPiS0_S0_i_param_1,
	.param .u64 .ptr .align 1 _Z6matMulPPiS0_S0_i_param_2,
	.param .u32 _Z6matMulPPiS0_S0_i_param_3
)
{
	.reg .pred 	%p<6>;
	.reg .b32 	%r<85>;
	.reg .b64 	%rd<95>;

	ld.param.u64 	%rd6, [_Z6matMulPPiS0_S0_i_param_0];
	ld.param.u64 	%rd7, [_Z6matMulPPiS0_S0_i_param_1];
	ld.param.u64 	%rd8, [_Z6matMulPPiS0_S0_i_param_2];
	ld.param.u32 	%r13, [_Z6matMulPPiS0_S0_i_param_3];
	cvta.to.global.u64 	%rd1, %rd7;
	cvta.to.global.u64 	%rd2, %rd6;
	cvta.to.global.u64 	%rd3, %rd8;
	mov.u32 	%r14, %ctaid.x;
	mov.u32 	%r15, %ntid.x;
	mov.u32 	%r16, %tid.x;
	mad.lo.s32 	%r17, %r14, %r15, %r16;
	mul.lo.s32 	%r1, %r13, %r17;
	add.s32 	%r2, %r1, %r13;
	setp.lt.s32 	%p1, %r13, 1;
	@%p1 bra 	$L__BB0_7;
	add.s32 	%r18, %r1, 1;
	max.s32 	%r3, %r2, %r18;
	sub.s32 	%r19, %r3, %r1;
	and.b32  	%r4, %r19, 3;
	setp.eq.s32 	%p2, %r4, 0;
	mov.u32 	%r83, %r1;
	@%p2 bra 	$L__BB0_4;
	neg.s32 	%r81, %r4;
	mov.u32 	%r83, %r1;
$L__BB0_3:
	.pragma "nounroll";
	mul.wide.s32 	%rd9, %r83, 8;
	add.s64 	%rd10, %rd2, %rd9;
	add.s64 	%rd11, %rd3, %rd9;
	ld.global.u64 	%rd12, [%rd10];
	cvta.to.global.u64 	%rd13, %rd12;
	ld.global.u32 	%r20, [%rd13];
	ld.global.u64 	%rd14, [%rd1];
	cvta.to.global.u64 	%rd15, %rd14;
	ld.global.u32 	%r21, [%rd15];
	mul.lo.s32 	%r22, %r21, %r20;
	ld.global.u32 	%r23, [%rd13+4];
	ld.global.u64 	%rd16, [%rd1+8];
	cvta.to.global.u64 	%rd17, %rd16;
	ld.global.u32 	%r24, [%rd17];
	mad.lo.s32 	%r25, %r24, %r23, %r22;
	ld.global.u64 	%rd18, [%rd11];
	cvta.to.global.u64 	%rd19, %rd18;
	st.global.u32 	[%rd19], %r25;
	ld.global.u64 	%rd20, [%rd10];
	cvta.to.global.u64 	%rd21, %rd20;
	ld.global.u32 	%r26, [%rd21];
	ld.global.u64 	%rd22, [%rd1];
	cvta.to.global.u64 	%rd23, %rd22;
	ld.global.u32 	%r27, [%rd23+4];
	mul.lo.s32 	%r28, %r27, %r26;
	ld.global.u32 	%r29, [%rd21+4];
	ld.global.u64 	%rd24, [%rd1+8];
	cvta.to.global.u64 	%rd25, %rd24;
	ld.global.u32 	%r30, [%rd25+4];
	mad.lo.s32 	%r31, %r30, %r29, %r28;
	ld.global.u64 	%rd26, [%rd11];
	cvta.to.global.u64 	%rd27, %rd26;
	st.global.u32 	[%rd27+4], %r31;
	add.s32 	%r83, %r83, 1;
	add.s32 	%r81, %r81, 1;
	setp.ne.s32 	%p3, %r81, 0;
	@%p3 bra 	$L__BB0_3;
$L__BB0_4:
	sub.s32 	%r32, %r1, %r3;
	setp.gt.u32 	%p4, %r32, -4;
	@%p4 bra 	$L__BB0_7;
	add.s64 	%rd4, %rd3, 16;
	add.s64 	%rd5, %rd2, 16;
$L__BB0_6:
	mul.wide.s32 	%rd28, %r83, 8;
	add.s64 	%rd29, %rd4, %rd28;
	add.s64 	%rd30, %rd5, %rd28;
	ld.global.u64 	%rd31, [%rd30+-16];
	cvta.to.global.u64 	%rd32, %rd31;
	ld.global.u32 	%r33, [%rd32];
	ld.global.u64 	%rd33, [%rd1];
	cvta.to.global.u64 	%rd34, %rd33;
	ld.global.u32 	%r34, [%rd34];
	mul.lo.s32 	%r35, %r34, %r33;
	ld.global.u32 	%r36, [%rd32+4];
	ld.global.u64 	%rd35, [%rd1+8];
	cvta.to.global.u64 	%rd36, %rd35;
	ld.global.u32 	%r37, [%rd36];
	mad.lo.s32 	%r38, %r37, %r36, %r35;
	ld.global.u64 	%rd37, [%rd29+-16];
	cvta.to.global.u64 	%rd38, %rd37;
	st.global.u32 	[%rd38], %r38;
	ld.global.u64 	%rd39, [%rd30+-16];
	cvta.to.global.u64 	%rd40, %rd39;
	ld.global.u32 	%r39, [%rd40];
	ld.global.u64 	%rd41, [%rd1];
	cvta.to.global.u64 	%rd42, %rd41;
	ld.global.u32 	%r40, [%rd42+4];
	mul.lo.s32 	%r41, %r40, %r39;
	ld.global.u32 	%r42, [%rd40+4];
	ld.global.u64 	%rd43, [%rd1+8];
	cvta.to.global.u64 	%rd44, %rd43;
	ld.global.u32 	%r43, [%rd44+4];
	mad.lo.s32 	%r44, %r43, %r42, %r41;
	ld.global.u64 	%rd45, [%rd29+-16];
	cvta.to.global.u64 	%rd46, %rd45;
	st.global.u32 	[%rd46+4], %r44;
	ld.global.u64 	%rd47, [%rd30+-8];
	cvta.to.global.u64 	%rd48, %rd47;
	ld.global.u32 	%r45, [%rd48];
	ld.global.u64 	%rd49, [%rd1];
	cvta.to.global.u64 	%rd50, %rd49;
	ld.global.u32 	%r46, [%rd50];
	mul.lo.s32 	%r47, %r46, %r45;
	ld.global.u32 	%r48, [%rd48+4];
	ld.global.u64 	%rd51, [%rd1+8];
	cvta.to.global.u64 	%rd52, %rd51;
	ld.global.u32 	%r49, [%rd52];
	mad.lo.s32 	%r50, %r49, %r48, %r47;
	ld.global.u64 	%rd53, [%rd29+-8];
	cvta.to.global.u64 	%rd54, %rd53;
	st.global.u32 	[%rd54], %r50;
	ld.global.u64 	%rd55, [%rd30+-8];
	cvta.to.global.u64 	%rd56, %rd55;
	ld.global.u32 	%r51, [%rd56];
	ld.global.u64 	%rd57, [%rd1];
	cvta.to.global.u64 	%rd58, %rd57;
	ld.global.u32 	%r52, [%rd58+4];
	mul.lo.s32 	%r53, %r52, %r51;
	ld.global.u32 	%r54, [%rd56+4];
	ld.global.u64 	%rd59, [%rd1+8];
	cvta.to.global.u64 	%rd60, %rd59;
	ld.global.u32 	%r55, [%rd60+4];
	mad.lo.s32 	%r56, %r55, %r54, %r53;
	ld.global.u64 	%rd61, [%rd29+-8];
	cvta.to.global.u64 	%rd62, %rd61;
	st.global.u32 	[%rd62+4], %r56;
	ld.global.u64 	%rd63, [%rd30];
	cvta.to.global.u64 	%rd64, %rd63;
	ld.global.u32 	%r57, [%rd64];
	ld.global.u64 	%rd65, [%rd1];
	cvta.to.global.u64 	%rd66, %rd65;
	ld.global.u32 	%r58, [%rd66];
	mul.lo.s32 	%r59, %r58, %r57;
	ld.global.u32 	%r60, [%rd64+4];
	ld.global.u64 	%rd67, [%rd1+8];
	cvta.to.global.u64 	%rd68, %rd67;
	ld.global.u32 	%r61, [%rd68];
	mad.lo.s32 	%r62, %r61, %r60, %r59;
	ld.global.u64 	%rd69, [%rd29];
	cvta.to.global.u64 	%rd70, %rd69;
	st.global.u32 	[%rd70], %r62;
	ld.global.u64 	%rd71, [%rd30];
	cvta.to.global.u64 	%rd72, %rd71;
	ld.global.u32 	%r63, [%rd72];
	ld.global.u64 	%rd73, [%rd1];
	cvta.to.global.u64 	%rd74, %rd73;
	ld.global.u32 	%r64, [%rd74+4];
	mul.lo.s32 	%r65, %r64, %r63;
	ld.global.u32 	%r66, [%rd72+4];
	ld.global.u64 	%rd75, [%rd1+8];
	cvta.to.global.u64 	%rd76, %rd75;
	ld.global.u32 	%r67, [%rd76+4];
	mad.lo.s32 	%r68, %r67, %r66, %r65;
	ld.global.u64 	%rd77, [%rd29];
	cvta.to.global.u64 	%rd78, %rd77;
	st.global.u32 	[%rd78+4], %r68;
	ld.global.u64 	%rd79, [%rd30+8];
	cvta.to.global.u64 	%rd80, %rd79;
	ld.global.u32 	%r69, [%rd80];
	ld.global.u64 	%rd81, [%rd1];
	cvta.to.global.u64 	%rd82, %rd81;
	ld.global.u32 	%r70, [%rd82];
	mul.lo.s32 	%r71, %r70, %r69;
	ld.global.u32 	%r72, [%rd80+4];
	ld.global.u64 	%rd83, [%rd1+8];
	cvta.to.global.u64 	%rd84, %rd83;
	ld.global.u32 	%r73, [%rd84];
	mad.lo.s32 	%r74, %r73, %r72, %r71;
	ld.global.u64 	%rd85, [%rd29+8];
	cvta.to.global.u64 	%rd86, %rd85;
	st.global.u32 	[%rd86], %r74;
	ld.global.u64 	%rd87, [%rd30+8];
	cvta.to.global.u64 	%rd88, %rd87;
	ld.global.u32 	%r75, [%rd88];
	ld.global.u64 	%rd89, [%rd1];
	cvta.to.global.u64 	%rd90, %rd89;
	ld.global.u32 	%r76, [%rd90+4];
	mul.lo.s32 	%r77, %r76, %r75;
	ld.global.u32 	%r78, [%rd88+4];
	ld.global.u64 	%rd91, [%rd1+8];
	cvta.to.global.u64 	%rd92, %rd91;
	ld.global.u32 	%r79, [%rd92+4];
	mad.lo.s32 	%r80, %r79, %r78, %r77;
	ld.global.u64 	%rd93, [%rd29+8];
	cvta.to.global.u64 	%rd94, %rd93;
	st.global.u32 	[%rd94+4], %r80;
	add.s32 	%r83, %r83, 4;
	setp.lt.s32 	%p5, %r83, %r2;
	@%p5 bra 	$L__BB0_6;
$L__BB0_7:
	ret;

}


// ===== COMPILED SASS (sm_100) =====

	.target	sm_100

	.elftype	@"ET_EXEC"


//--------------------- .note.nv.tkinfo           --------------------------
	.section	.note.nv.tkinfo,"",@"SHT_NOTE"
	.sectionflags	@"SHF_NOTE_NV_TKINFO"
	.tkinfo
        /*0018*/ 	.word	0x00000002
        /*0030*/ 	.string	""
        /*0030*/ 	.string	"ptxas"
        /*0030*/ 	.string	"Cuda compilation tools, release 13.0, V13.0.88"
        /*0030*/ 	.string	"Build cuda_13.0.r13.0/compiler.36424714_0"
        /*0030*/ 	.string	"-arch sm_100 -m 64 "



//--------------------- .note.nv.cuinfo           --------------------------
	.section	.note.nv.cuinfo,"",@"SHT_NOTE"
	.sectionflags	@"SHF_NOTE_NV_CUINFO"
        /*0018*/ 	.short	0x0002
        /*001a*/ 	.short	0x0064
        /*001c*/ 	.short	0x0082
	.zero		2


//--------------------- .nv.info                  --------------------------
	.section	.nv.info,"",@"SHT_CUDA_INFO"
	.align	4


	//----- nvinfo : EIATTR_REGCOUNT
	.align		4
        /*0000*/ 	.byte	0x04, 0x2f
        /*0002*/ 	.short	(.L_1 - .L_0)
	.align		4
.L_0:
        /*0004*/ 	.word	index@(_Z6matMulPPiS0_S0_i)
        /*0008*/ 	.word	0x0000001e


	//----- nvinfo : EIATTR_FRAME_SIZE
	.align		4
.L_1:
        /*000c*/ 	.byte	0x04, 0x11
        /*000e*/ 	.short	(.L_3 - .L_2)
	.align		4
.L_2:
        /*0010*/ 	.word	index@(_Z6matMulPPiS0_S0_i)
        /*0014*/ 	.word	0x00000000


	//----- nvinfo : EIATTR_MIN_STACK_SIZE
	.align		4
.L_3:
        /*0018*/ 	.byte	0x04, 0x12
        /*001a*/ 	.short	(.L_5 - .L_4)
	.align		4
.L_4:
        /*001c*/ 	.word	index@(_Z6matMulPPiS0_S0_i)
        /*0020*/ 	.word	0x00000000
.L_5:


//--------------------- .nv.compat                --------------------------
	.section	.nv.compat,"",@"SHT_CUDA_COMPAT_INFO"
	.align	4
        /*0000*/ 	.byte	0x02, 0x09, 0x00, 0x00, 0x02, 0x02, 0x01, 0x00, 0x02, 0x05, 0x05, 0x00, 0x03, 0x07, 0x01, 0x01
        /*0010*/ 	.byte	0x02, 0x03, 0x00, 0x00, 0x02, 0x06, 0x01, 0x00, 0x04, 0x0b, 0x08, 0x00, 0x09, 0x00, 0x00, 0x00
        /*0020*/ 	.byte	0x00, 0x00, 0x00, 0x00


//--------------------- .nv.info._Z6matMulPPiS0_S0_i --------------------------
	.section	.nv.info._Z6matMulPPiS0_S0_i,"",@"SHT_CUDA_INFO"
	.sectionflags	@""
	.align	4


	//----- nvinfo : EIATTR_CUDA_API_VERSION
	.align		4
        /*0000*/ 	.byte	0x04, 0x37
        /*0002*/ 	.short	(.L_7 - .L_6)
.L_6:
        /*0004*/ 	.word	0x00000082


	//----- nvinfo : EIATTR_KPARAM_INFO
	.align		4
.L_7:
        /*0008*/ 	.byte	0x04, 0x17
        /*000a*/ 	.short	(.L_9 - .L_8)
.L_8:
        /*000c*/ 	.word	0x00000000
        /*0010*/ 	.short	0x0003
        /*0012*/ 	.short	0x0018
        /*0014*/ 	.byte	0x00, 0xf0, 0x11, 0x00


	//----- nvinfo : EIATTR_KPARAM_INFO
	.align		4
.L_9:
        /*0018*/ 	.byte	0x04, 0x17
        /*001a*/ 	.short	(.L_11 - .L_10)
.L_10:
        /*001c*/ 	.word	0x00000000
        /*0020*/ 	.short	0x0002
        /*0022*/ 	.short	0x0010
        /*0024*/ 	.byte	0x00, 0xf5, 0x21, 0x00


	//----- nvinfo : EIATTR_KPARAM_INFO
	.align		4
.L_11:
        /*0028*/ 	.byte	0x04, 0x17
        /*002a*/ 	.short	(.L_13 - .L_12)
.L_12:
        /*002c*/ 	.word	0x00000000
        /*0030*/ 	.short	0x0001
        /*0032*/ 	.short	0x0008
        /*0034*/ 	.byte	0x00, 0xf5, 0x21, 0x00


	//----- nvinfo : EIATTR_KPARAM_INFO
	.align		4
.L_13:
        /*0038*/ 	.byte	0x04, 0x17
        /*003a*/ 	.short	(.L_15 - .L_14)
.L_14:
        /*003c*/ 	.word	0x00000000
        /*0040*/ 	.short	0x0000
        /*0042*/ 	.short	0x0000
        /*0044*/ 	.byte	0x00, 0xf5, 0x21, 0x00


	//----- nvinfo : EIATTR_SPARSE_MMA_MASK
	.align		4
.L_15:
        /*0048*/ 	.byte	0x03, 0x50
        /*004a*/ 	.short	0x0000


	//----- nvinfo : EIATTR_MAXREG_COUNT
	.align		4
        /*004c*/ 	.byte	0x03, 0x1b
        /*004e*/ 	.short	0x00ff


	//----- nvinfo : EIATTR_MERCURY_ISA_VERSION
	.align		4
        /*0050*/ 	.byte	0x03, 0x5f
        /*0052*/ 	.short	0x0101


	//----- nvinfo : EIATTR_VRC_CTA_INIT_COUNT
	.align		4
        /*0054*/ 	.byte	0x02, 0x4a
	.zero		1
	.zero		1


	//----- nvinfo : EIATTR_EXIT_INSTR_OFFSETS
	.align		4
        /*0058*/ 	.byte	0x04, 0x1c
        /*005a*/ 	.short	(.L_17 - .L_16)


	//   ....[0]....
.L_16:
        /*005c*/ 	.word	0x00000070


	//   ....[1]....
        /*0060*/ 	.word	0x00000330


	//   ....[2]....
        /*0064*/ 	.word	0x000009c0


	//----- nvinfo : EIATTR_CRS_STACK_SIZE
	.align		4
.L_17:
        /*0068*/ 	.byte	0x04, 0x1e
        /*006a*/ 	.short	(.L_19 - .L_18)
.L_18:
        /*006c*/ 	.word	0x00000000


	//----- nvinfo : EIATTR_CBANK_PARAM_SIZE
	.align		4
.L_19:
        /*0070*/ 	.byte	0x03, 0x19
        /*0072*/ 	.short	0x001c


	//----- nvinfo : EIATTR_PARAM_CBANK
	.align		4
        /*0074*/ 	.byte	0x04, 0x0a
        /*0076*/ 	.short	(.L_21 - .L_20)
	.align		4
.L_20:
        /*0078*/ 	.word	index@(.nv.constant0._Z6matMulPPiS0_S0_i)
        /*007c*/ 	.short	0x0380
        /*007e*/ 	.short	0x001c


	//----- nvinfo : EIATTR_SW_WAR
	.align		4
.L_21:
        /*0080*/ 	.byte	0x04, 0x36
        /*0082*/ 	.short	(.L_23 - .L_22)
.L_22:
        /*0084*/ 	.word	0x00000008
.L_23:


//--------------------- .nv.callgraph             --------------------------
	.section	.nv.callgraph,"",@"SHT_CUDA_CALLGRAPH"
	.align	4
	.sectionentsize	8
	.align		4
        /*0000*/ 	.word	0x00000000
	.align		4
        /*0004*/ 	.word	0xffffffff
	.align		4
        /*0008*/ 	.word	0x00000000
	.align		4
        /*000c*/ 	.word	0xfffffffe
	.align		4
        /*0010*/ 	.word	0x00000000
	.align		4
        /*0014*/ 	.word	0xfffffffd
	.align		4
        /*0018*/ 	.word	0x00000000
	.align		4
        /*001c*/ 	.word	0xfffffffc


//--------------------- .text._Z6matMulPPiS0_S0_i --------------------------
	.section	.text._Z6matMulPPiS0_S0_i,"ax",@progbits
	.align	128
        .global         _Z6matMulPPiS0_S0_i
        .type           _Z6matMulPPiS0_S0_i,@function
        .size           _Z6matMulPPiS0_S0_i,(.L_x_5 - _Z6matMulPPiS0_S0_i)
        .other          _Z6matMulPPiS0_S0_i,@"STO_CUDA_ENTRY STV_DEFAULT"
_Z6matMulPPiS0_S0_i:
.text._Z6matMulPPiS0_S0_i:
[----:B------:R-:W-:Y:S08]  /*0000*/  LDC R1, c[0x0][0x37c] ;  /* 0x0000df00ff017b82 */ /* 0x000ff00000000800 */
[----:B------:R-:W0:Y:S01]  /*0010*/  LDC R2, c[0x0][0x398] ;  /* 0x0000e600ff027b82 */ /* 0x000e220000000800 */
[----:B------:R-:W1:Y:S07]  /*0020*/  S2R R3, SR_TID.X ;  /* 0x0000000000037919 */ /* 0x000e6e0000002100 */
[----:B------:R-:W1:Y:S08]  /*0030*/  S2UR UR4, SR_CTAID.X ;  /* 0x00000000000479c3 */ /* 0x000e700000002500 */
[----:B------:R-:W1:Y:S01]  /*0040*/  LDC R0, c[0x0][0x360] ;  /* 0x0000d800ff007b82 */ /* 0x000e620000000800 */
[----:B0-----:R-:W-:Y:S01]  /*0050*/  ISETP.GE.AND P0, PT, R2, 0x1, PT ;  /* 0x000000010200780c */ /* 0x001fe20003f06270 */
[----:B-1----:R-:W-:-:S12]  /*0060*/  IMAD R0, R0, UR4, R3 ;  /* 0x0000000400007c24 */ /* 0x002fd8000f8e0203 */
[----:B------:R-:W-:Y:S05]  /*0070*/  @!P0 EXIT ;  /* 0x000000000000894d */ /* 0x000fea0003800000 */
[-C--:B------:R-:W-:Y:S01]  /*0080*/  IMAD R3, R0, R2.reuse, RZ ;  /* 0x0000000200037224 */ /* 0x080fe200078e02ff */
[----:B------:R-:W0:Y:S01]  /*0090*/  LDCU.64 UR8, c[0x0][0x358] ;  /* 0x00006b00ff0877ac */ /* 0x000e220008000a00 */
[----:B------:R-:W-:Y:S03]  /*00a0*/  BSSY.RECONVERGENT B0, `(.L_x_0) ;  /* 0x0000028000007945 */ /* 0x000fe60003800200 */
[----:B------:R-:W-:-:S04]  /*00b0*/  IADD3 R0, PT, PT, R3, R2, RZ ;  /* 0x0000000203007210 */ /* 0x000fc80007ffe0ff */
[----:B------:R-:W-:-:S04]  /*00c0*/  VIADDMNMX R2, R3, 0x1, R0, !PT ;  /* 0x0000000103027846 */ /* 0x000fc80007800100 */
[CC--:B------:R-:W-:Y:S02]  /*00d0*/  IADD3 R4, PT, PT, -R3.reuse, R2.reuse, RZ ;  /* 0x0000000203047210 */ /* 0x0c0fe40007ffe1ff */
[----:B------:R-:W-:Y:S02]  /*00e0*/  IADD3 R5, PT, PT, R3, -R2, RZ ;  /* 0x8000000203057210 */ /* 0x000fe40007ffe0ff */
[----:B------:R-:W-:Y:S02]  /*00f0*/  LOP3.LUT P1, R2, R4, 0x3, RZ, 0xc0, !PT ;  /* 0x0000000304027812 */ /* 0x000fe4000782c0ff */
[----:B------:R-:W-:-:S11]  /*0100*/  ISETP.GT.U32.AND P0, PT, R5, -0x4, PT ;  /* 0xfffffffc0500780c */ /* 0x000fd60003f04070 */
[----:B0-----:R-:W-:Y:S05]  /*0110*/  @!P1 BRA `(.L_x_1) ;  /* 0x0000000000809947 */ /* 0x001fea0003800000 */
[----:B------:R-:W0:Y:S01]  /*0120*/  LDC.64 R4, c[0x0][0x388] ;  /* 0x0000e200ff047b82 */ /* 0x000e220000000a00 */
[----:B------:R-:W-:-:S07]  /*0130*/  IADD3 R2, PT, PT, -R2, RZ, RZ ;  /* 0x000000ff02027210 */ /* 0x000fce0007ffe1ff */
.L_x_2:
[----:B-1----:R-:W1:Y:S01]  /*0140*/  LDC.64 R6, c[0x0][0x380] ;  /* 0x0000e000ff067b82 */ /* 0x002e620000000a00 */
[----:B0-----:R-:W2:Y:S04]  /*0150*/  LDG.E.64 R12, desc[UR8][R4.64] ;  /* 0x00000008040c7981 */ /* 0x001ea8000c1e1b00 */
[----:B------:R-:W3:Y:S03]  /*0160*/  LDG.E.64 R14, desc[UR8][R4.64+0x8] ;  /* 0x00000808040e7981 */ /* 0x000ee6000c1e1b00 */
[----:B------:R-:W0:Y:S01]  /*0170*/  LDC.64 R8, c[0x0][0x390] ;  /* 0x0000e400ff087b82 */ /* 0x000e220000000a00 */
[----:B-1----:R-:W-:-:S05]  /*0180*/  IMAD.WIDE R6, R3, 0x8, R6 ;  /* 0x0000000803067825 */ /* 0x002fca00078e0206 */
[----:B------:R-:W4:Y:S01]  /*0190*/  LDG.E.64 R10, desc[UR8][R6.64] ;  /* 0x00000008060a7981 */ /* 0x000f22000c1e1b00 */
[----:B0-----:R-:W-:-:S05]  /*01a0*/  IMAD.WIDE R8, R3, 0x8, R8 ;  /* 0x0000000803087825 */ /* 0x001fca00078e0208 */
[----:B------:R-:W5:Y:S04]  /*01b0*/  LDG.E.64 R16, desc[UR8][R8.64] ;  /* 0x0000000808107981 */ /* 0x000f68000c1e1b00 */
[----:B--2---:R-:W2:Y:S04]  /*01c0*/  LDG.E R13, desc[UR8][R12.64] ;  /* 0x000000080c0d7981 */ /* 0x004ea8000c1e1900 */
[----:B---3--:R-:W3:Y:S04]  /*01d0*/  LDG.E R14, desc[UR8][R14.64] ;  /* 0x000000080e0e7981 */ /* 0x008ee8000c1e1900 */
[----:B----4-:R-:W2:Y:S04]  /*01e0*/  LDG.E R18, desc[UR8][R10.64] ;  /* 0x000000080a127981 */ /* 0x010ea8000c1e1900 */
[----:B------:R-:W3:Y:S01]  /*01f0*/  LDG.E R19, desc[UR8][R10.64+0x4] ;  /* 0x000004080a137981 */ /* 0x000ee2000c1e1900 */
[----:B--2---:R-:W-:-:S04]  /*0200*/  IMAD R18, R18, R13, RZ ;  /* 0x0000000d12127224 */ /* 0x004fc800078e02ff */
[----:B---3--:R-:W-:-:S05]  /*0210*/  IMAD R21, R19, R14, R18 ;  /* 0x0000000e13157224 */ /* 0x008fca00078e0212 */
[----:B-----5:R1:W-:Y:S04]  /*0220*/  STG.E desc[UR8][R16.64], R21 ;  /* 0x0000001510007986 */ /* 0x0203e8000c101908 */
[----:B------:R-:W2:Y:S04]  /*0230*/  LDG.E.64 R18, desc[UR8][R4.64] ;  /* 0x0000000804127981 */ /* 0x000ea8000c1e1b00 */
[----:B------:R-:W3:Y:S04]  /*0240*/  LDG.E.64 R6, desc[UR8][R6.64] ;  /* 0x0000000806067981 */ /* 0x000ee8000c1e1b00 */
[----:B------:R-:W4:Y:S04]  /*0250*/  LDG.E.64 R12, desc[UR8][R4.64+0x8] ;  /* 0x00000808040c7981 */ /* 0x000f28000c1e1b00 */
[----:B------:R-:W5:Y:S04]  /*0260*/  LDG.E.64 R8, desc[UR8][R8.64] ;  /* 0x0000000808087981 */ /* 0x000f68000c1e1b00 */
[----:B--2---:R-:W2:Y:S04]  /*0270*/  LDG.E R19, desc[UR8][R18.64+0x4] ;  /* 0x0000040812137981 */ /* 0x004ea8000c1e1900 */
[----:B---3--:R-:W2:Y:S04]  /*0280*/  LDG.E R10, desc[UR8][R6.64] ;  /* 0x00000008060a7981 */ /* 0x008ea8000c1e1900 */
[----:B------:R-:W3:Y:S04]  /*0290*/  LDG.E R11, desc[UR8][R6.64+0x4] ;  /* 0x00000408060b7981 */ /* 0x000ee8000c1e1900 */
[----:B----4-:R-:W3:Y:S01]  /*02a0*/  LDG.E R12, desc[UR8][R12.64+0x4] ;  /* 0x000004080c0c7981 */ /* 0x010ee2000c1e1900 */
[----:B------:R-:W-:-:S04]  /*02b0*/  IADD3 R2, PT, PT, R2, 0x1, RZ ;  /* 0x0000000102027810 */ /* 0x000fc80007ffe0ff */
[----:B------:R-:W-:Y:S02]  /*02c0*/  ISETP.NE.AND P1, PT, R2, RZ, PT ;  /* 0x000000ff0200720c */ /* 0x000fe40003f25270 */
[----:B------:R-:W-:Y:S01]  /*02d0*/  IADD3 R3, PT, PT, R3, 0x1, RZ ;  /* 0x0000000103037810 */ /* 0x000fe20007ffe0ff */
[----:B--2---:R-:W-:-:S04]  /*02e0*/  IMAD R10, R10, R19, RZ ;  /* 0x000000130a0a7224 */ /* 0x004fc800078e02ff */
[----:B---3--:R-:W-:-:S05]  /*02f0*/  IMAD R11, R11, R12, R10 ;  /* 0x0000000c0b0b7224 */ /* 0x008fca00078e020a */
[----:B-----5:R1:W-:Y:S01]  /*0300*/  STG.E desc[UR8][R8.64+0x4], R11 ;  /* 0x0000040b08007986 */ /* 0x0203e2000c101908 */
[----:B------:R-:W-:Y:S05]  /*0310*/  @P1 BRA `(.L_x_2) ;  /* 0xfffffffc00881947 */ /* 0x000fea000383ffff */
.L_x_1:
[----:B------:R-:W-:Y:S05]  /*0320*/  BSYNC.RECONVERGENT B0 ;  /* 0x0000000000007941 */ /* 0x000fea0003800200 */
.L_x_0:
[----:B------:R-:W-:Y:S05]  /*0330*/  @P0 EXIT ;  /* 0x000000000000094d */ /* 0x000fea0003800000 */
[----:B------:R-:W0:Y:S01]  /*0340*/  LDCU.64 UR6, c[0x0][0x390] ;  /* 0x00007200ff0677ac */ /* 0x000e220008000a00 */
[----:B------:R-:W2:Y:S01]  /*0350*/  LDCU.64 UR4, c[0x0][0x380] ;  /* 0x00007000ff0477ac */ /* 0x000ea20008000a00 */
[----:B0-----:R-:W-:Y:S02]  /*0360*/  UIADD3 UR6, UP0, UPT, UR6, 0x10, URZ ;  /* 0x0000001006067890 */ /* 0x001fe4000ff1e0ff */
[----:B--2---:R-:W-:Y:S02]  /*0370*/  UIADD3 UR4, UP1, UPT, UR4, 0x10, URZ ;  /* 0x0000001004047890 */ /* 0x004fe4000ff3e0ff */
[----:B------:R-:W-:Y:S02]  /*0380*/  UIADD3.X UR7, UPT, UPT, URZ, UR7, URZ, UP0, !UPT ;  /* 0x00000007ff077290 */ /* 0x000fe400087fe4ff */
[----:B------:R-:W-:-:S12]  /*0390*/  UIADD3.X UR5, UPT, UPT, URZ, UR5, URZ, UP1, !UPT ;  /* 0x00000005ff057290 */ /* 0x000fd80008ffe4ff */
.L_x_3:
[----:B0-----:R-:W0:Y:S01]  /*03a0*/  LDC.64 R4, c[0x0][0x388] ;  /* 0x0000e200ff047b82 */ /* 0x001e220000000a00 */
[----:B------:R-:W-:Y:S02]  /*03b0*/  MOV R6, UR4 ;  /* 0x0000000400067c02 */ /* 0x000fe40008000f00 */
[----:B------:R-:W-:-:S03]  /*03c0*/  MOV R7, UR5 ;  /* 0x0000000500077c02 */ /* 0x000fc60008000f00 */
[----:B------:R-:W-:-:S05]  /*03d0*/  IMAD.WIDE R6, R3, 0x8, R6 ;  /* 0x0000000803067825 */ /* 0x000fca00078e0206 */
[----:B-1----:R-:W2:Y:S04]  /*03e0*/  LDG.E.64 R10, desc[UR8][R6.64+-0x10] ;  /* 0xfffff008060a7981 */ /* 0x002ea8000c1e1b00 */
[----:B0-----:R-:W3:Y:S04]  /*03f0*/  LDG.E.64 R12, desc[UR8][R4.64] ;  /* 0x00000008040c7981 */ /* 0x001ee8000c1e1b00 */
[----:B------:R-:W4:Y:S01]  /*0400*/  LDG.E.64 R14, desc[UR8][R4.64+0x8] ;  /* 0x00000808040e7981 */ /* 0x000f22000c1e1b00 */
[----:B------:R-:W-:Y:S02]  /*0410*/  MOV R8, UR6 ;  /* 0x0000000600087c02 */ /* 0x000fe40008000f00 */
[----:B------:R-:W-:-:S03]  /*0420*/  MOV R9, UR7 ;  /* 0x0000000700097c02 */ /* 0x000fc60008000f00 */
[----:B------:R-:W-:-:S05]  /*0430*/  IMAD.WIDE R8, R3, 0x8, R8 ;  /* 0x0000000803087825 */ /* 0x000fca00078e0208 */
[----:B------:R-:W5:Y:S04]  /*0440*/  LDG.E.64 R16, desc[UR8][R8.64+-0x10] ;  /* 0xfffff00808107981 */ /* 0x000f68000c1e1b00 */
[----:B--2---:R-:W2:Y:S04]  /*0450*/  LDG.E R2, desc[UR8][R10.64] ;  /* 0x000000080a027981 */ /* 0x004ea8000c1e1900 */
[----:B------:R-:W5:Y:S04]  /*0460*/  LDG.E R19, desc[UR8][R10.64+0x4] ;  /* 0x000004080a137981 */ /* 0x000f68000c1e1900 */
[----:B---3--:R-:W2:Y:S04]  /*0470*/  LDG.E R13, desc[UR8][R12.64] ;  /* 0x000000080c0d7981 */ /* 0x008ea8000c1e1900 */
[----:B----4-:R-:W5:Y:S01]  /*0480*/  LDG.E R14, desc[UR8][R14.64] ;  /* 0x000000080e0e7981 */ /* 0x010f62000c1e1900 */
[----:B--2---:R-:W-:-:S04]  /*0490*/  IMAD R2, R2, R13, RZ ;  /* 0x0000000d02027224 */ /* 0x004fc800078e02ff */
[----:B-----5:R-:W-:-:S05]  /*04a0*/  IMAD R23, R19, R14, R2 ;  /* 0x0000000e13177224 */ /* 0x020fca00078e0202 */
[----:B------:R0:W-:Y:S04]  /*04b0*/  STG.E desc[UR8][R16.64], R23 ;  /* 0x0000001710007986 */ /* 0x0001e8000c101908 */
        /* <DEDUP_REMOVED lines=8> */
[----:B--2---:R-:W-:-:S04]  /*0540*/  IMAD R2, R2, R21, RZ ;  /* 0x0000001502027224 */ /* 0x004fc800078e02ff */
[----:B---3--:R-:W-:-:S05]  /*0550*/  IMAD R25, R15, R12, R2 ;  /* 0x0000000c0f197224 */ /* 0x008fca00078e0202 */
[----:B-----5:R1:W-:Y:S04]  /*0560*/  STG.E desc[UR8][R10.64+0x4], R25 ;  /* 0x000004190a007986 */ /* 0x0203e8000c101908 */
[----:B0-----:R-:W2:Y:S04]  /*0570*/  LDG.E.64 R16, desc[UR8][R4.64] ;  /* 0x0000000804107981 */ /* 0x001ea8000c1e1b00 */
        /* <DEDUP_REMOVED lines=10> */
[----:B------:R-:W2:Y:S04]  /*0620*/  LDG.E.64 R18, desc[UR8][R4.64] ;  /* 0x0000000804127981 */ /* 0x000ea8000c1e1b00 */
[----:B-1----:R-:W3:Y:S04]  /*0630*/  LDG.E.64 R10, desc[UR8][R6.64+-0x8] ;  /* 0xfffff808060a7981 */ /* 0x002ee8000c1e1b00 */
        /* <DEDUP_REMOVED lines=10> */
[----:B0-----:R-:W3:Y:S04]  /*06e0*/  LDG.E.64 R12, desc[UR8][R6.64] ;  /* 0x00000008060c7981 */ /* 0x001ee8000c1e1b00 */
        /* <DEDUP_REMOVED lines=31> */
[----:B-1----:R-:W2:Y:S04]  /*08e0*/  LDG.E.64 R12, desc[UR8][R4.64] ;  /* 0x00000008040c7981 */ /* 0x002ea8000c1e1b00 */
        /* <DEDUP_REMOVED lines=8> */
[----:B------:R-:W-:Y:S01]  /*0970*/  ISETP.GE.AND P0, PT, R3, R0, PT ;  /* 0x000000000300720c */ /* 0x000fe20003f06270 */
[----:B--2---:R-:W-:-:S04]  /*0980*/  IMAD R2, R2, R13, RZ ;  /* 0x0000000d02027224 */ /* 0x004fc800078e02ff */
[----:B---3--:R-:W-:-:S05]  /*0990*/  IMAD R11, R11, R18, R2 ;  /* 0x000000120b0b7224 */ /* 0x008fca00078e0202 */
[----:B-----5:R0:W-:Y:S03]  /*09a0*/  STG.E desc[UR8][R8.64+0x4], R11 ;  /* 0x0000040b08007986 */ /* 0x0201e6000c101908 */
[----:B------:R-:W-:Y:S05]  /*09b0*/  @!P0 BRA `(.L_x_3) ;  /* 0xfffffff800788947 */ /* 0x000fea000383ffff */
[----:B------:R-:W-:Y:S05]  /*09c0*/  EXIT ;  /* 0x000000000000794d */ /* 0x000fea0003800000 */
.L_x_4:
[----:B------:R-:W-:-:S00]  /*09d0*/  BRA `(.L_x_4) ;  /* 0xfffffffc00fc7947 */ /* 0x000fc0000383ffff */
[----:B------:R-:W-:-:S00]  /*09e0*/  NOP ;  /* 0x0000000000007918 */ /* 0x000fc00000000000 */
        /* <DEDUP_REMOVED lines=9> */
.L_x_5:


//--------------------- .nv.shared.reserved.0     --------------------------
	.section	.nv.shared.reserved.0,"aw",@nobits
	.weak		__nv_reservedSMEM_offset_0_alias
	.size		__nv_reservedSMEM_offset_0_alias, 0, 64
	.other		__nv_reservedSMEM_offset_0_alias,@"STO_CUDA_RESERVED_SHARED STV_DEFAULT"
__nv_reservedSMEM_offset_0_alias:
	.zero		0
	.zero		64


//--------------------- .nv.constant0._Z6matMulPPiS0_S0_i --------------------------
	.section	.nv.constant0._Z6matMulPPiS0_S0_i,"a",@progbits
	.sectionflags	@""
	.align	4
.nv.constant0._Z6matMulPPiS0_S0_i:
	.zero		924


//--------------------- SYMBOLS --------------------------

	.type		.nv.reservedSmem.offset0,@object
	.size		.nv.reservedSmem.offset0,0x4
